	.headerflags	@"EF_CUDA_TEXMODE_UNIFIED EF_CUDA_64BIT_ADDRESS EF_CUDA_ACCELERATORS EF_CUDA_SM90 EF_CUDA_VIRTUAL_SM(EF_CUDA_SM90)"
	.elftype	@"ET_EXEC"


//--------------------- .nv.info                  --------------------------
	.section	.nv.info,"",@"SHT_CUDA_INFO"
	.align	4


	//----- nvinfo : EIATTR_REGCOUNT
	.align		4
        /*0000*/ 	.byte	0x04, 0x2f
        /*0002*/ 	.short	(.L_1 - .L_0)
	.align		4
.L_0:
        /*0004*/ 	.word	index@(triton_poi_fused_convolution_relu_8)
        /*0008*/ 	.word	0x00000014


	//----- nvinfo : EIATTR_MIN_STACK_SIZE
	.align		4
.L_1:
        /*000c*/ 	.byte	0x04, 0x12
        /*000e*/ 	.short	(.L_3 - .L_2)
	.align		4
.L_2:
        /*0010*/ 	.word	index@(triton_poi_fused_convolution_relu_8)
        /*0014*/ 	.word	0x00000000


	//----- nvinfo : EIATTR_FRAME_SIZE
	.align		4
.L_3:
        /*0018*/ 	.byte	0x04, 0x11
        /*001a*/ 	.short	(.L_5 - .L_4)
	.align		4
.L_4:
        /*001c*/ 	.word	index@(triton_poi_fused_convolution_relu_8)
        /*0020*/ 	.word	0x00000000


	//----- nvinfo : EIATTR_MIN_STACK_SIZE
	.align		4
.L_5:
        /*0024*/ 	.byte	0x04, 0x12
        /*0026*/ 	.short	(.L_7 - .L_6)
	.align		4
.L_6:
        /*0028*/ 	.word	index@(triton_poi_fused_convolution_relu_8)
        /*002c*/ 	.word	0x00000000
.L_7:


//--------------------- .nv.info.triton_poi_fused_convolution_relu_8 --------------------------
	.section	.nv.info.triton_poi_fused_convolution_relu_8,"",@"SHT_CUDA_INFO"
	.sectionflags	@""
	.align	4


	//----- nvinfo : EIATTR_CUDA_API_VERSION
	.align		4
        /*0000*/ 	.byte	0x04, 0x37
        /*0002*/ 	.short	(.L_9 - .L_8)
.L_8:
        /*0004*/ 	.word	0x0000007c


	//----- nvinfo : EIATTR_KPARAM_INFO
	.align		4
.L_9:
        /*0008*/ 	.byte	0x04, 0x17
        /*000a*/ 	.short	(.L_11 - .L_10)
.L_10:
        /*000c*/ 	.word	0x00000000
        /*0010*/ 	.short	0x0005
        /*0012*/ 	.short	0x0024
        /*0014*/ 	.byte	0x00, 0xf0, 0x11, 0x00


	//----- nvinfo : EIATTR_KPARAM_INFO
	.align		4
.L_11:
        /*0018*/ 	.byte	0x04, 0x17
        /*001a*/ 	.short	(.L_13 - .L_12)
.L_12:
        /*001c*/ 	.word	0x00000000
        /*0020*/ 	.short	0x0004
        /*0022*/ 	.short	0x0020
        /*0024*/ 	.byte	0x00, 0xf0, 0x11, 0x00


	//----- nvinfo : EIATTR_KPARAM_INFO
	.align		4
.L_13:
        /*0028*/ 	.byte	0x04, 0x17
        /*002a*/ 	.short	(.L_15 - .L_14)
.L_14:
        /*002c*/ 	.word	0x00000000
        /*0030*/ 	.short	0x0003
        /*0032*/ 	.short	0x0018
        /*0034*/ 	.byte	0x00, 0xf4, 0x21, 0x00


	//----- nvinfo : EIATTR_KPARAM_INFO
	.align		4
.L_15:
        /*0038*/ 	.byte	0x04, 0x17
        /*003a*/ 	.short	(.L_17 - .L_16)
.L_16:
        /*003c*/ 	.word	0x00000000
        /*0040*/ 	.short	0x0002
        /*0042*/ 	.short	0x0010
        /*0044*/ 	.byte	0x00, 0xf4, 0x21, 0x00


	//----- nvinfo : EIATTR_KPARAM_INFO
	.align		4
.L_17:
        /*0048*/ 	.byte	0x04, 0x17
        /*004a*/ 	.short	(.L_19 - .L_18)
.L_18:
        /*004c*/ 	.word	0x00000000
        /*0050*/ 	.short	0x0001
        /*0052*/ 	.short	0x0008
        /*0054*/ 	.byte	0x00, 0xf4, 0x21, 0x00


	//----- nvinfo : EIATTR_KPARAM_INFO
	.align		4
.L_19:
        /*0058*/ 	.byte	0x04, 0x17
        /*005a*/ 	.short	(.L_21 - .L_20)
.L_20:
        /*005c*/ 	.word	0x00000000
        /*0060*/ 	.short	0x0000
        /*0062*/ 	.short	0x0000
        /*0064*/ 	.byte	0x00, 0xf4, 0x21, 0x00


	//----- nvinfo : EIATTR_SPARSE_MMA_MASK
	.align		4
.L_21:
        /*0068*/ 	.byte	0x03, 0x50
        /*006a*/ 	.short	0x0000


	//----- nvinfo : EIATTR_MAXREG_COUNT
	.align		4
        /*006c*/ 	.byte	0x03, 0x1b
        /*006e*/ 	.short	0x00ff


	//----- nvinfo : EIATTR_EXIT_INSTR_OFFSETS
	.align		4
        /*0070*/ 	.byte	0x04, 0x1c
        /*0072*/ 	.short	(.L_23 - .L_22)


	//   ....[0]....
.L_22:
        /*0074*/ 	.word	0x000004e0


	//   ....[1]....
        /*0078*/ 	.word	0x00000500


	//----- nvinfo : EIATTR_REQNTID
	.align		4
.L_23:
        /*007c*/ 	.byte	0x04, 0x10
        /*007e*/ 	.short	(.L_25 - .L_24)
.L_24:
        /*0080*/ 	.word	0x00000080
        /*0084*/ 	.word	0x00000001
        /*0088*/ 	.word	0x00000001


	//----- nvinfo : EIATTR_CBANK_PARAM_SIZE
	.align		4
.L_25:
        /*008c*/ 	.byte	0x03, 0x19
        /*008e*/ 	.short	0x0028


	//----- nvinfo : EIATTR_PARAM_CBANK
	.align		4
        /*0090*/ 	.byte	0x04, 0x0a
        /*0092*/ 	.short	(.L_27 - .L_26)
	.align		4
.L_26:
        /*0094*/ 	.word	index@(.nv.constant0.triton_poi_fused_convolution_relu_8)
        /*0098*/ 	.short	0x0210
        /*009a*/ 	.short	0x0028


	//----- nvinfo : EIATTR_SW_WAR
	.align		4
.L_27:
        /*009c*/ 	.byte	0x04, 0x36
        /*009e*/ 	.short	(.L_29 - .L_28)
.L_28:
        /*00a0*/ 	.word	0x00000008
.L_29:


//--------------------- .nv.callgraph             --------------------------
	.section	.nv.callgraph,"",@"SHT_CUDA_CALLGRAPH"
	.align	4
	.sectionentsize	8
	.align		4
        /*0000*/ 	.word	0x00000000
	.align		4
        /*0004*/ 	.word	0xffffffff
	.align		4
        /*0008*/ 	.word	0x00000000
	.align		4
        /*000c*/ 	.word	0xfffffffe
	.align		4
        /*0010*/ 	.word	0x00000000
	.align		4
        /*0014*/ 	.word	0xfffffffd
	.align		4
        /*0018*/ 	.word	0x00000000
	.align		4
        /*001c*/ 	.word	0xfffffffc


//--------------------- .text.triton_poi_fused_convolution_relu_8 --------------------------
	.section	.text.triton_poi_fused_convolution_relu_8,"ax",@progbits
	.sectionflags	@"SHF_BARRIERS=1"
	.align	128
        .global         triton_poi_fused_convolution_relu_8
        .type           triton_poi_fused_convolution_relu_8,@function
        .size           triton_poi_fused_convolution_relu_8,(.L_x_1 - triton_poi_fused_convolution_relu_8)
        .other          triton_poi_fused_convolution_relu_8,@"STO_CUDA_ENTRY STV_DEFAULT"
triton_poi_fused_convolution_relu_8:
.text.triton_poi_fused_convolution_relu_8:
[----:B------:R-:W0:Y:S02]  /*0000*/  LDC R1, c[0x0][0x28] ;  /* 0x00000a00ff017b82 */ /* 0x000e240000000800 */
[----:B------:R-:W1:Y:S01]  /*0010*/  S2R R2, SR_CTAID.Y ;  /* 0x0000000000027919 */ /* 0x000e620000002600 */
[----:B------:R-:W2:Y:S01]  /*0020*/  LDC.64 R8, c[0x0][0x218] ;  /* 0x00008600ff087b82 */ /* 0x000ea20000000a00 */
[----:B------:R-:W-:Y:S01]  /*0030*/  ULDC.64 UR6, c[0x0][0x208] ;  /* 0x0000820000067ab9 */ /* 0x000fe20000000a00 */
[----:B------:R-:W3:Y:S01]  /*0040*/  S2R R3, SR_TID.X ;  /* 0x0000000000037919 */ /* 0x000ee20000002100 */
[----:B------:R-:W4:Y:S01]  /*0050*/  S2R R6, SR_CTAID.X ;  /* 0x0000000000067919 */ /* 0x000f220000002500 */
[----:B-1----:R-:W-:Y:S02]  /*0060*/  IMAD.SHL.U32 R2, R2, 0x10, RZ ;  /* 0x0000001002027824 */ /* 0x002fe400078e00ff */
[----:B---3--:R-:W-:Y:S01]  /*0070*/  IMAD.SHL.U32 R5, R3, 0x2, RZ ;  /* 0x0000000203057824 */ /* 0x008fe200078e00ff */
[----:B------:R-:W-:Y:S01]  /*0080*/  SHF.R.U32.HI R7, RZ, 0x3, R3 ;  /* 0x00000003ff077819 */ /* 0x000fe20000011603 */
[----:B----4-:R-:W-:-:S03]  /*0090*/  IMAD.SHL.U32 R6, R6, 0x10, RZ ;  /* 0x0000001006067824 */ /* 0x010fc600078e00ff */
[----:B------:R-:W-:Y:S02]  /*00a0*/  LOP3.LUT R0, R2, 0xe, R5, 0xf8, !PT ;  /* 0x0000000e02007812 */ /* 0x000fe400078ef805 */
[----:B------:R-:W1:Y:S01]  /*00b0*/  LDC.64 R4, c[0x0][0x210] ;  /* 0x00008400ff047b82 */ /* 0x000e620000000a00 */
[----:B------:R-:W-:Y:S02]  /*00c0*/  SGXT.U32 R7, R7, 0x4 ;  /* 0x000000040707781a */ /* 0x000fe40000000000 */
[C---:B------:R-:W-:Y:S01]  /*00d0*/  IMAD.HI R10, R0.reuse, 0x2aaaaaab, RZ ;  /* 0x2aaaaaab000a7827 */ /* 0x040fe200078e02ff */
[----:B------:R-:W-:-:S04]  /*00e0*/  ISETP.GE.AND P1, PT, R0, 0x600, PT ;  /* 0x000006000000780c */ /* 0x000fc80003f26270 */
[----:B------:R-:W-:-:S04]  /*00f0*/  SHF.R.U32.HI R11, RZ, 0x1f, R10 ;  /* 0x0000001fff0b7819 */ /* 0x000fc8000001160a */
[----:B------:R-:W-:Y:S02]  /*0100*/  LEA.HI.SX32 R11, R10, R11, 0x1a ;  /* 0x0000000b0a0b7211 */ /* 0x000fe400078fd2ff */
[----:B------:R-:W-:-:S03]  /*0110*/  LOP3.LUT R10, R6, R7, RZ, 0xfc, !PT ;  /* 0x00000007060a7212 */ /* 0x000fc600078efcff */
[----:B------:R-:W-:Y:S01]  /*0120*/  IMAD R13, R11, -0x180, R0 ;  /* 0xfffffe800b0d7824 */ /* 0x000fe200078e0200 */
[----:B------:R-:W-:-:S03]  /*0130*/  ISETP.GE.AND P0, PT, R10, 0x9, PT ;  /* 0x000000090a00780c */ /* 0x000fc60003f06270 */
[----:B------:R-:W-:Y:S01]  /*0140*/  IMAD R10, R10, 0x180, R13 ;  /* 0x000001800a0a7824 */ /* 0x000fe200078e020d */
[----:B------:R-:W-:Y:S01]  /*0150*/  ISETP.LT.AND P0, PT, R0, 0x600, !P0 ;  /* 0x000006000000780c */ /* 0x000fe20004701270 */
[----:B--2---:R-:W-:Y:S01]  /*0160*/  IMAD.WIDE R12, R13, 0x4, R8 ;  /* 0x000000040d0c7825 */ /* 0x004fe200078e0208 */
[----:B------:R-:W-:-:S03]  /*0170*/  CS2R R8, SRZ ;  /* 0x0000000000087805 */ /* 0x000fc6000001ff00 */
[----:B------:R-:W-:Y:S01]  /*0180*/  IMAD R0, R11, 0xd80, R10 ;  /* 0x00000d800b007824 */ /* 0x000fe200078e020a */
[----:B------:R-:W-:Y:S02]  /*0190*/  CS2R R10, SRZ ;  /* 0x00000000000a7805 */ /* 0x000fe4000001ff00 */
[----:B------:R-:W2:Y:S01]  /*01a0*/  @!P1 LDG.E.EL.64 R8, desc[UR6][R12.64] ;  /* 0x000000060c089981 */ /* 0x000ea2000c2e1b00 */
[----:B-1----:R-:W-:-:S05]  /*01b0*/  IMAD.WIDE R4, R0, 0x4, R4 ;  /* 0x0000000400047825 */ /* 0x002fca00078e0204 */
[----:B------:R1:W2:Y:S01]  /*01c0*/  @P0 LDG.E.EL.64 R10, desc[UR6][R4.64] ;  /* 0x00000006040a0981 */ /* 0x0002a2000c2e1b00 */
[----:B------:R-:W3:Y:S01]  /*01d0*/  S2UR UR5, SR_CgaCtaId ;  /* 0x00000000000579c3 */ /* 0x000ee20000008800 */
[----:B------:R-:W-:Y:S01]  /*01e0*/  IMAD.SHL.U32 R14, R3, 0x20, RZ ;  /* 0x00000020030e7824 */ /* 0x000fe200078e00ff */
[----:B------:R-:W-:-:S04]  /*01f0*/  UMOV UR4, 0x400 ;  /* 0x0000040000047882 */ /* 0x000fc80000000000 */
[----:B------:R-:W-:Y:S02]  /*0200*/  LOP3.LUT R14, R14, 0xe0, RZ, 0xc0, !PT ;  /* 0x000000e00e0e7812 */ /* 0x000fe400078ec0ff */
[----:B------:R-:W-:Y:S02]  /*0210*/  LOP3.LUT R15, R3, 0x7f, RZ, 0xc0, !PT ;  /* 0x0000007f030f7812 */ /* 0x000fe400078ec0ff */
[C---:B------:R-:W-:Y:S02]  /*0220*/  LOP3.LUT R16, R14.reuse, 0x10, RZ, 0xfc, !PT ;  /* 0x000000100e107812 */ /* 0x040fe400078efcff */
[----:B------:R-:W-:Y:S02]  /*0230*/  LOP3.LUT R7, R14, R7, RZ, 0xfc, !PT ;  /* 0x000000070e077212 */ /* 0x000fe400078efcff */
[----:B-1----:R-:W-:Y:S02]  /*0240*/  LOP3.LUT R4, R15, 0x80, RZ, 0xfc, !PT ;  /* 0x000000800f047812 */ /* 0x002fe400078efcff */
[----:B------:R-:W-:Y:S01]  /*0250*/  SHF.R.U32.HI R5, RZ, 0x2, R3 ;  /* 0x00000002ff057819 */ /* 0x000fe20000011603 */
[----:B---3--:R-:W-:Y:S01]  /*0260*/  UPRMT UR4, UR5, 0x654, UR4 ;  /* 0x0000065405047896 */ /* 0x008fe20008000004 */
[----:B------:R-:W-:-:S05]  /*0270*/  SHF.R.U32.HI R12, RZ, 0x2, R4 ;  /* 0x00000002ff0c7819 */ /* 0x000fca0000011604 */
[----:B------:R-:W-:Y:S02]  /*0280*/  LEA.HI R14, R14, UR4, RZ, 0x1e ;  /* 0x000000040e0e7c11 */ /* 0x000fe4000f8ff0ff */
[----:B------:R-:W-:-:S03]  /*0290*/  LEA.HI R16, R16, UR4, RZ, 0x1e ;  /* 0x0000000410107c11 */ /* 0x000fc6000f8ff0ff */
[C---:B------:R-:W-:Y:S02]  /*02a0*/  IMAD R13, R7.reuse, 0x4, R14 ;  /* 0x00000004070d7824 */ /* 0x040fe400078e020e */
[----:B------:R-:W-:Y:S01]  /*02b0*/  IMAD R16, R7, 0x4, R16 ;  /* 0x0000000407107824 */ /* 0x000fe200078e0210 */
[----:B------:R-:W-:Y:S02]  /*02c0*/  LOP3.LUT R7, R5, 0x1c, RZ, 0xc0, !PT ;  /* 0x0000001c05077812 */ /* 0x000fe400078ec0ff */
[----:B------:R-:W-:Y:S02]  /*02d0*/  LOP3.LUT R12, R12, 0x3c, RZ, 0xc0, !PT ;  /* 0x0000003c0c0c7812 */ /* 0x000fe400078ec0ff */
[----:B------:R-:W-:Y:S01]  /*02e0*/  LOP3.LUT R6, R6, 0xf, R3, 0xf8, !PT ;  /* 0x0000000f06067812 */ /* 0x000fe200078ef803 */
[----:B--2---:R-:W-:Y:S01]  /*02f0*/  FADD R4, R8, R10 ;  /* 0x0000000a08047221 */ /* 0x004fe20000000000 */
[----:B------:R-:W-:Y:S01]  /*0300*/  FSETP.GEU.AND P1, PT, R10, -R8, PT ;  /* 0x800000080a00720b */ /* 0x000fe20003f2e000 */
[----:B------:R-:W-:Y:S01]  /*0310*/  FADD R5, R9, R11 ;  /* 0x0000000b09057221 */ /* 0x000fe20000000000 */
[----:B------:R-:W-:-:S02]  /*0320*/  FSETP.GEU.AND P2, PT, R11, -R9, PT ;  /* 0x800000090b00720b */ /* 0x000fc40003f4e000 */
[----:B------:R-:W-:Y:S02]  /*0330*/  FSEL R4, R4, RZ, P1 ;  /* 0x000000ff04047208 */ /* 0x000fe40000800000 */
[----:B------:R-:W-:-:S03]  /*0340*/  FSEL R5, R5, RZ, P2 ;  /* 0x000000ff05057208 */ /* 0x000fc60001000000 */
[----:B------:R-:W-:Y:S04]  /*0350*/  STS [R13], R4 ;  /* 0x000000040d007388 */ /* 0x000fe80000000800 */
[----:B------:R-:W-:Y:S01]  /*0360*/  STS [R16+0x40], R5 ;  /* 0x0000400510007388 */ /* 0x000fe20000000800 */
[----:B------:R-:W-:Y:S02]  /*0370*/  VIADD R8, R7, UR4 ;  /* 0x0000000407087c36 */ /* 0x000fe40008000000 */
[----:B------:R-:W-:Y:S02]  /*0380*/  VIADD R10, R12, UR4 ;  /* 0x000000040c0a7c36 */ /* 0x000fe40008000000 */
[C---:B------:R-:W-:Y:S02]  /*0390*/  IMAD R12, R15.reuse, 0x4, R8 ;  /* 0x000000040f0c7824 */ /* 0x040fe400078e0208 */
[----:B------:R-:W-:Y:S01]  /*03a0*/  IMAD R14, R15, 0x4, R10 ;  /* 0x000000040f0e7824 */ /* 0x000fe200078e020a */
[----:B------:R-:W-:Y:S01]  /*03b0*/  BAR.SYNC.DEFER_BLOCKING 0x0 ;  /* 0x0000000000007b1d */ /* 0x000fe20000010000 */
[----:B------:R-:W-:-:S07]  /*03c0*/  SHF.R.U32.HI R7, RZ, 0x4, R3 ;  /* 0x00000004ff077819 */ /* 0x000fce0000011603 */
[----:B------:R-:W1:Y:S01]  /*03d0*/  LDC.64 R10, c[0x0][0x220] ;  /* 0x00008800ff0a7b82 */ /* 0x000e620000000a00 */
[----:B------:R-:W-:Y:S02]  /*03e0*/  SGXT.U32 R7, R7, 0x3 ;  /* 0x000000030707781a */ /* 0x000fe40000000000 */
[----:B------:R-:W-:-:S05]  /*03f0*/  ISETP.GE.AND P1, PT, R6, 0x9, PT ;  /* 0x000000090600780c */ /* 0x000fca0003f26270 */
[----:B------:R-:W2:Y:S01]  /*0400*/  LDC.64 R8, c[0x0][0x228] ;  /* 0x00008a00ff087b82 */ /* 0x000ea20000000a00 */
[----:B------:R-:W3:Y:S04]  /*0410*/  LDS R15, [R12] ;  /* 0x000000000c0f7984 */ /* 0x000ee80000000800 */
[----:B------:R-:W4:Y:S01]  /*0420*/  LDS R17, [R14+0x200] ;  /* 0x000200000e117984 */ /* 0x000f220000000800 */
[----:B------:R-:W-:-:S04]  /*0430*/  LOP3.LUT R7, R2, R7, RZ, 0xfc, !PT ;  /* 0x0000000702077212 */ /* 0x000fc800078efcff */
[C---:B------:R-:W-:Y:S01]  /*0440*/  LOP3.LUT R2, R7.reuse, 0x8, RZ, 0xfc, !PT ;  /* 0x0000000807027812 */ /* 0x040fe200078efcff */
[C---:B------:R-:W-:Y:S01]  /*0450*/  IMAD R3, R7.reuse, 0x9, R6 ;  /* 0x0000000907037824 */ /* 0x040fe200078e0206 */
[----:B------:R-:W-:Y:S02]  /*0460*/  ISETP.LT.AND P2, PT, R7, 0x600, !P1 ;  /* 0x000006000700780c */ /* 0x000fe40004f41270 */
[----:B------:R-:W-:Y:S01]  /*0470*/  ISETP.LT.AND P1, PT, R2, 0x600, !P1 ;  /* 0x000006000200780c */ /* 0x000fe20004f21270 */
[C---:B------:R-:W-:Y:S02]  /*0480*/  VIADD R7, R3.reuse, 0x48 ;  /* 0x0000004803077836 */ /* 0x040fe40000000000 */
[----:B-1----:R-:W-:-:S04]  /*0490*/  IMAD.WIDE R2, R3, 0x4, R10 ;  /* 0x0000000403027825 */ /* 0x002fc800078e020a */
[----:B------:R-:W-:-:S04]  /*04a0*/  IMAD.WIDE R10, R7, 0x4, R10 ;  /* 0x00000004070a7825 */ /* 0x000fc800078e020a */
[----:B--2---:R-:W-:Y:S01]  /*04b0*/  IMAD.WIDE R8, R0, 0x4, R8 ;  /* 0x0000000400087825 */ /* 0x004fe200078e0208 */
[----:B---3--:R1:W-:Y:S04]  /*04c0*/  @P2 STG.E desc[UR6][R2.64], R15 ;  /* 0x0000000f02002986 */ /* 0x0083e8000c101906 */
[----:B----4-:R1:W-:Y:S01]  /*04d0*/  @P1 STG.E desc[UR6][R10.64], R17 ;  /* 0x000000110a001986 */ /* 0x0103e2000c101906 */
[----:B------:R-:W-:Y:S05]  /*04e0*/  @!P0 EXIT ;  /* 0x000000000000894d */ /* 0x000fea0003800000 */
[----:B------:R-:W-:Y:S01]  /*04f0*/  STG.E.64 desc[UR6][R8.64], R4 ;  /* 0x0000000408007986 */ /* 0x000fe2000c101b06 */
[----:B------:R-:W-:Y:S05]  /*0500*/  EXIT ;  /* 0x000000000000794d */ /* 0x000fea0003800000 */
.L_x_0:
[----:B------:R-:W-:-:S00]  /*0510*/  BRA `(.L_x_0) ;  /* 0xfffffffc00fc7947 */ /* 0x000fc0000383ffff */
[----:B------:R-:W-:-:S00]  /*0520*/  NOP ;  /* 0x0000000000007918 */ /* 0x000fc00000000000 */
        /* <DEDUP_REMOVED lines=13> */
.L_x_1:


//--------------------- .nv.shared.triton_poi_fused_convolution_relu_8 --------------------------
	.section	.nv.shared.triton_poi_fused_convolution_relu_8,"aw",@nobits
	.sectionflags	@""
	.align	16
	.zero		1024


//--------------------- .nv.constant0.triton_poi_fused_convolution_relu_8 --------------------------
	.section	.nv.constant0.triton_poi_fused_convolution_relu_8,"a",@progbits
	.sectionflags	@""
	.align	4
.nv.constant0.triton_poi_fused_convolution_relu_8:
	.zero		568
